	.headerflags	@"EF_CUDA_TEXMODE_UNIFIED EF_CUDA_64BIT_ADDRESS EF_CUDA_ACCELERATORS EF_CUDA_SM90 EF_CUDA_VIRTUAL_SM(EF_CUDA_SM90)"
	.elftype	@"ET_EXEC"


//--------------------- .nv.info                  --------------------------
	.section	.nv.info,"",@"SHT_CUDA_INFO"
	.align	4


	//----- nvinfo : EIATTR_REGCOUNT
	.align		4
        /*0000*/ 	.byte	0x04, 0x2f
        /*0002*/ 	.short	(.L_3 - .L_2)
	.align		4
.L_2:
        /*0004*/ 	.word	index@(triton_poi_fused_cat_30)
        /*0008*/ 	.word	0x00000039


	//----- nvinfo : EIATTR_MIN_STACK_SIZE
	.align		4
.L_3:
        /*000c*/ 	.byte	0x04, 0x12
        /*000e*/ 	.short	(.L_5 - .L_4)
	.align		4
.L_4:
        /*0010*/ 	.word	index@(triton_poi_fused_cat_30)
        /*0014*/ 	.word	0x00000000


	//----- nvinfo : EIATTR_FRAME_SIZE
	.align		4
.L_5:
        /*0018*/ 	.byte	0x04, 0x11
        /*001a*/ 	.short	(.L_7 - .L_6)
	.align		4
.L_6:
        /*001c*/ 	.word	index@(triton_poi_fused_cat_30)
        /*0020*/ 	.word	0x00000000


	//----- nvinfo : EIATTR_MIN_STACK_SIZE
	.align		4
.L_7:
        /*0024*/ 	.byte	0x04, 0x12
        /*0026*/ 	.short	(.L_9 - .L_8)
	.align		4
.L_8:
        /*0028*/ 	.word	index@(triton_poi_fused_cat_30)
        /*002c*/ 	.word	0x00000000
.L_9:


//--------------------- .nv.info.triton_poi_fused_cat_30 --------------------------
	.section	.nv.info.triton_poi_fused_cat_30,"",@"SHT_CUDA_INFO"
	.sectionflags	@""
	.align	4


	//----- nvinfo : EIATTR_CUDA_API_VERSION
	.align		4
        /*0000*/ 	.byte	0x04, 0x37
        /*0002*/ 	.short	(.L_11 - .L_10)
.L_10:
        /*0004*/ 	.word	0x0000007c


	//----- nvinfo : EIATTR_KPARAM_INFO
	.align		4
.L_11:
        /*0008*/ 	.byte	0x04, 0x17
        /*000a*/ 	.short	(.L_13 - .L_12)
.L_12:
        /*000c*/ 	.word	0x00000000
        /*0010*/ 	.short	0x0015
        /*0012*/ 	.short	0x00a8
        /*0014*/ 	.byte	0x00, 0xf0, 0x11, 0x00


	//----- nvinfo : EIATTR_KPARAM_INFO
	.align		4
.L_13:
        /*0018*/ 	.byte	0x04, 0x17
        /*001a*/ 	.short	(.L_15 - .L_14)
.L_14:
        /*001c*/ 	.word	0x00000000
        /*0020*/ 	.short	0x0014
        /*0022*/ 	.short	0x00a0
        /*0024*/ 	.byte	0x00, 0xf4, 0x21, 0x00


	//----- nvinfo : EIATTR_KPARAM_INFO
	.align		4
.L_15:
        /*0028*/ 	.byte	0x04, 0x17
        /*002a*/ 	.short	(.L_17 - .L_16)
.L_16:
        /*002c*/ 	.word	0x00000000
        /*0030*/ 	.short	0x0013
        /*0032*/ 	.short	0x0098
        /*0034*/ 	.byte	0x00, 0xf4, 0x21, 0x00


	//----- nvinfo : EIATTR_KPARAM_INFO
	.align		4
.L_17:
        /*0038*/ 	.byte	0x04, 0x17
        /*003a*/ 	.short	(.L_19 - .L_18)
.L_18:
        /*003c*/ 	.word	0x00000000
        /*0040*/ 	.short	0x0012
        /*0042*/ 	.short	0x0090
        /*0044*/ 	.byte	0x00, 0xf4, 0x21, 0x00


	//----- nvinfo : EIATTR_KPARAM_INFO
	.align		4
.L_19:
        /*0048*/ 	.byte	0x04, 0x17
        /*004a*/ 	.short	(.L_21 - .L_20)
.L_20:
        /*004c*/ 	.word	0x00000000
        /*0050*/ 	.short	0x0011
        /*0052*/ 	.short	0x0088
        /*0054*/ 	.byte	0x00, 0xf4, 0x21, 0x00


	//----- nvinfo : EIATTR_KPARAM_INFO
	.align		4
.L_21:
        /*0058*/ 	.byte	0x04, 0x17
        /*005a*/ 	.short	(.L_23 - .L_22)
.L_22:
        /*005c*/ 	.word	0x00000000
        /*0060*/ 	.short	0x0010
        /*0062*/ 	.short	0x0080
        /*0064*/ 	.byte	0x00, 0xf4, 0x21, 0x00


	//----- nvinfo : EIATTR_KPARAM_INFO
	.align		4
.L_23:
        /*0068*/ 	.byte	0x04, 0x17
        /*006a*/ 	.short	(.L_25 - .L_24)
.L_24:
        /*006c*/ 	.word	0x00000000
        /*0070*/ 	.short	0x000f
        /*0072*/ 	.short	0x0078
        /*0074*/ 	.byte	0x00, 0xf4, 0x21, 0x00


	//----- nvinfo : EIATTR_KPARAM_INFO
	.align		4
.L_25:
        /*0078*/ 	.byte	0x04, 0x17
        /*007a*/ 	.short	(.L_27 - .L_26)
.L_26:
        /*007c*/ 	.word	0x00000000
        /*0080*/ 	.short	0x000e
        /*0082*/ 	.short	0x0070
        /*0084*/ 	.byte	0x00, 0xf4, 0x21, 0x00


	//----- nvinfo : EIATTR_KPARAM_INFO
	.align		4
.L_27:
        /*0088*/ 	.byte	0x04, 0x17
        /*008a*/ 	.short	(.L_29 - .L_28)
.L_28:
        /*008c*/ 	.word	0x00000000
        /*0090*/ 	.short	0x000d
        /*0092*/ 	.short	0x0068
        /*0094*/ 	.byte	0x00, 0xf4, 0x21, 0x00


	//----- nvinfo : EIATTR_KPARAM_INFO
	.align		4
.L_29:
        /*0098*/ 	.byte	0x04, 0x17
        /*009a*/ 	.short	(.L_31 - .L_30)
.L_30:
        /*009c*/ 	.word	0x00000000
        /*00a0*/ 	.short	0x000c
        /*00a2*/ 	.short	0x0060
        /*00a4*/ 	.byte	0x00, 0xf4, 0x21, 0x00


	//----- nvinfo : EIATTR_KPARAM_INFO
	.align		4
.L_31:
        /*00a8*/ 	.byte	0x04, 0x17
        /*00aa*/ 	.short	(.L_33 - .L_32)
.L_32:
        /*00ac*/ 	.word	0x00000000
        /*00b0*/ 	.short	0x000b
        /*00b2*/ 	.short	0x0058
        /*00b4*/ 	.byte	0x00, 0xf4, 0x21, 0x00


	//----- nvinfo : EIATTR_KPARAM_INFO
	.align		4
.L_33:
        /*00b8*/ 	.byte	0x04, 0x17
        /*00ba*/ 	.short	(.L_35 - .L_34)
.L_34:
        /*00bc*/ 	.word	0x00000000
        /*00c0*/ 	.short	0x000a
        /*00c2*/ 	.short	0x0050
        /*00c4*/ 	.byte	0x00, 0xf4, 0x21, 0x00


	//----- nvinfo : EIATTR_KPARAM_INFO
	.align		4
.L_35:
        /*00c8*/ 	.byte	0x04, 0x17
        /*00ca*/ 	.short	(.L_37 - .L_36)
.L_36:
        /*00cc*/ 	.word	0x00000000
        /*00d0*/ 	.short	0x0009
        /*00d2*/ 	.short	0x0048
        /*00d4*/ 	.byte	0x00, 0xf4, 0x21, 0x00


	//----- nvinfo : EIATTR_KPARAM_INFO
	.align		4
.L_37:
        /*00d8*/ 	.byte	0x04, 0x17
        /*00da*/ 	.short	(.L_39 - .L_38)
.L_38:
        /*00dc*/ 	.word	0x00000000
        /*00e0*/ 	.short	0x0008
        /*00e2*/ 	.short	0x0040
        /*00e4*/ 	.byte	0x00, 0xf4, 0x21, 0x00


	//----- nvinfo : EIATTR_KPARAM_INFO
	.align		4
.L_39:
        /*00e8*/ 	.byte	0x04, 0x17
        /*00ea*/ 	.short	(.L_41 - .L_40)
.L_40:
        /*00ec*/ 	.word	0x00000000
        /*00f0*/ 	.short	0x0007
        /*00f2*/ 	.short	0x0038
        /*00f4*/ 	.byte	0x00, 0xf4, 0x21, 0x00


	//----- nvinfo : EIATTR_KPARAM_INFO
	.align		4
.L_41:
        /*00f8*/ 	.byte	0x04, 0x17
        /*00fa*/ 	.short	(.L_43 - .L_42)
.L_42:
        /*00fc*/ 	.word	0x00000000
        /*0100*/ 	.short	0x0006
        /*0102*/ 	.short	0x0030
        /*0104*/ 	.byte	0x00, 0xf4, 0x21, 0x00


	//----- nvinfo : EIATTR_KPARAM_INFO
	.align		4
.L_43:
        /*0108*/ 	.byte	0x04, 0x17
        /*010a*/ 	.short	(.L_45 - .L_44)
.L_44:
        /*010c*/ 	.word	0x00000000
        /*0110*/ 	.short	0x0005
        /*0112*/ 	.short	0x0028
        /*0114*/ 	.byte	0x00, 0xf4, 0x21, 0x00


	//----- nvinfo : EIATTR_KPARAM_INFO
	.align		4
.L_45:
        /*0118*/ 	.byte	0x04, 0x17
        /*011a*/ 	.short	(.L_47 - .L_46)
.L_46:
        /*011c*/ 	.word	0x00000000
        /*0120*/ 	.short	0x0004
        /*0122*/ 	.short	0x0020
        /*0124*/ 	.byte	0x00, 0xf4, 0x21, 0x00


	//----- nvinfo : EIATTR_KPARAM_INFO
	.align		4
.L_47:
        /*0128*/ 	.byte	0x04, 0x17
        /*012a*/ 	.short	(.L_49 - .L_48)
.L_48:
        /*012c*/ 	.word	0x00000000
        /*0130*/ 	.short	0x0003
        /*0132*/ 	.short	0x0018
        /*0134*/ 	.byte	0x00, 0xf4, 0x21, 0x00


	//----- nvinfo : EIATTR_KPARAM_INFO
	.align		4
.L_49:
        /*0138*/ 	.byte	0x04, 0x17
        /*013a*/ 	.short	(.L_51 - .L_50)
.L_50:
        /*013c*/ 	.word	0x00000000
        /*0140*/ 	.short	0x0002
        /*0142*/ 	.short	0x0010
        /*0144*/ 	.byte	0x00, 0xf4, 0x21, 0x00


	//----- nvinfo : EIATTR_KPARAM_INFO
	.align		4
.L_51:
        /*0148*/ 	.byte	0x04, 0x17
        /*014a*/ 	.short	(.L_53 - .L_52)
.L_52:
        /*014c*/ 	.word	0x00000000
        /*0150*/ 	.short	0x0001
        /*0152*/ 	.short	0x0008
        /*0154*/ 	.byte	0x00, 0xf4, 0x21, 0x00


	//----- nvinfo : EIATTR_KPARAM_INFO
	.align		4
.L_53:
        /*0158*/ 	.byte	0x04, 0x17
        /*015a*/ 	.short	(.L_55 - .L_54)
.L_54:
        /*015c*/ 	.word	0x00000000
        /*0160*/ 	.short	0x0000
        /*0162*/ 	.short	0x0000
        /*0164*/ 	.byte	0x00, 0xf4, 0x21, 0x00


	//----- nvinfo : EIATTR_SPARSE_MMA_MASK
	.align		4
.L_55:
        /*0168*/ 	.byte	0x03, 0x50
        /*016a*/ 	.short	0x0000


	//----- nvinfo : EIATTR_MAXREG_COUNT
	.align		4
        /*016c*/ 	.byte	0x03, 0x1b
        /*016e*/ 	.short	0x00ff


	//----- nvinfo : EIATTR_EXIT_INSTR_OFFSETS
	.align		4
        /*0170*/ 	.byte	0x04, 0x1c
        /*0172*/ 	.short	(.L_57 - .L_56)


	//   ....[0]....
.L_56:
        /*0174*/ 	.word	0x00001290


	//   ....[1]....
        /*0178*/ 	.word	0x000012b0


	//----- nvinfo : EIATTR_REQNTID
	.align		4
.L_57:
        /*017c*/ 	.byte	0x04, 0x10
        /*017e*/ 	.short	(.L_59 - .L_58)
.L_58:
        /*0180*/ 	.word	0x00000100
        /*0184*/ 	.word	0x00000001
        /*0188*/ 	.word	0x00000001


	//----- nvinfo : EIATTR_CBANK_PARAM_SIZE
	.align		4
.L_59:
        /*018c*/ 	.byte	0x03, 0x19
        /*018e*/ 	.short	0x00ac


	//----- nvinfo : EIATTR_PARAM_CBANK
	.align		4
        /*0190*/ 	.byte	0x04, 0x0a
        /*0192*/ 	.short	(.L_61 - .L_60)
	.align		4
.L_60:
        /*0194*/ 	.word	index@(.nv.constant0.triton_poi_fused_cat_30)
        /*0198*/ 	.short	0x0210
        /*019a*/ 	.short	0x00ac


	//----- nvinfo : EIATTR_SW_WAR
	.align		4
.L_61:
        /*019c*/ 	.byte	0x04, 0x36
        /*019e*/ 	.short	(.L_63 - .L_62)
.L_62:
        /*01a0*/ 	.word	0x00000008
.L_63:


//--------------------- .nv.callgraph             --------------------------
	.section	.nv.callgraph,"",@"SHT_CUDA_CALLGRAPH"
	.align	4
	.sectionentsize	8
	.align		4
        /*0000*/ 	.word	0x00000000
	.align		4
        /*0004*/ 	.word	0xffffffff
	.align		4
        /*0008*/ 	.word	0x00000000
	.align		4
        /*000c*/ 	.word	0xfffffffe
	.align		4
        /*0010*/ 	.word	0x00000000
	.align		4
        /*0014*/ 	.word	0xfffffffd
	.align		4
        /*0018*/ 	.word	0x00000000
	.align		4
        /*001c*/ 	.word	0xfffffffc


//--------------------- .nv.constant4             --------------------------
	.section	.nv.constant4,"a",@progbits
	.align	8
	.align		8
.nv.constant4:
        /*0000*/ 	.dword	_$_str
	.align		8
        /*0008*/ 	.dword	_$_str_$_2


//--------------------- .text.triton_poi_fused_cat_30 --------------------------
	.section	.text.triton_poi_fused_cat_30,"ax",@progbits
	.align	128
        .global         triton_poi_fused_cat_30
        .type           triton_poi_fused_cat_30,@function
        .size           triton_poi_fused_cat_30,(.L_x_1 - triton_poi_fused_cat_30)
        .other          triton_poi_fused_cat_30,@"STO_CUDA_ENTRY STV_DEFAULT"
triton_poi_fused_cat_30:
.text.triton_poi_fused_cat_30:
[----:B------:R-:W0:Y:S01]  /*0000*/  LDC R1, c[0x0][0x28] ;  /* 0x00000a00ff017b82 */ /* 0x000e220000000800 */
[----:B------:R-:W1:Y:S07]  /*0010*/  S2R R0, SR_TID.X ;  /* 0x0000000000007919 */ /* 0x000e6e0000002100 */
[----:B------:R-:W2:Y:S01]  /*0020*/  LDC.64 R4, c[0x0][0x220] ;  /* 0x00008800ff047b82 */ /* 0x000ea20000000a00 */
[----:B------:R-:W-:Y:S01]  /*0030*/  CS2R R16, SRZ ;  /* 0x0000000000107805 */ /* 0x000fe2000001ff00 */
[----:B------:R-:W-:Y:S01]  /*0040*/  ULDC.64 UR4, c[0x0][0x208] ;  /* 0x0000820000047ab9 */ /* 0x000fe20000000a00 */
[----:B------:R-:W3:Y:S01]  /*0050*/  S2R R3, SR_CTAID.X ;  /* 0x0000000000037919 */ /* 0x000ee20000002500 */
[----:B------:R-:W-:-:S04]  /*0060*/  ULDC.64 UR6, c[0x0][0x238] ;  /* 0x00008e0000067ab9 */ /* 0x000fc80000000a00 */
[----:B------:R-:W4:Y:S08]  /*0070*/  LDC.64 R28, c[0x0][0x258] ;  /* 0x00009600ff1c7b82 */ /* 0x000f300000000a00 */
[----:B------:R-:W5:Y:S08]  /*0080*/  LDC.64 R22, c[0x0][0x248] ;  /* 0x00009200ff167b82 */ /* 0x000f700000000a00 */
[----:B------:R-:W4:Y:S01]  /*0090*/  LDC.64 R18, c[0x0][0x240] ;  /* 0x00009000ff127b82 */ /* 0x000f220000000a00 */
[----:B-1----:R-:W-:-:S07]  /*00a0*/  IMAD.SHL.U32 R0, R0, 0x2, RZ ;  /* 0x0000000200007824 */ /* 0x002fce00078e00ff */
[----:B------:R-:W1:Y:S01]  /*00b0*/  LDC.64 R24, c[0x0][0x250] ;  /* 0x00009400ff187b82 */ /* 0x000e620000000a00 */
[----:B------:R-:W-:Y:S02]  /*00c0*/  LOP3.LUT R0, R0, 0x1fe, RZ, 0xc0, !PT ;  /* 0x000001fe00007812 */ /* 0x000fe400078ec0ff */
[----:B------:R-:W-:Y:S02]  /*00d0*/  CS2R R10, SRZ ;  /* 0x00000000000a7805 */ /* 0x000fe4000001ff00 */
[----:B------:R-:W-:Y:S02]  /*00e0*/  CS2R R8, SRZ ;  /* 0x0000000000087805 */ /* 0x000fe4000001ff00 */
[----:B------:R-:W-:Y:S02]  /*00f0*/  CS2R R14, SRZ ;  /* 0x00000000000e7805 */ /* 0x000fe4000001ff00 */
[----:B------:R-:W-:Y:S01]  /*0100*/  CS2R R12, SRZ ;  /* 0x00000000000c7805 */ /* 0x000fe2000001ff00 */
[----:B---3--:R-:W-:Y:S01]  /*0110*/  IMAD R2, R3, 0x200, R0 ;  /* 0x0000020003027824 */ /* 0x008fe200078e0200 */
[----:B------:R-:W-:Y:S01]  /*0120*/  CS2R R46, SRZ ;  /* 0x00000000002e7805 */ /* 0x000fe2000001ff00 */
[----:B------:R-:W3:Y:S02]  /*0130*/  LDC.64 R52, c[0x0][0x218] ;  /* 0x00008600ff347b82 */ /* 0x000ee40000000a00 */
[----:B------:R-:W-:-:S05]  /*0140*/  IMAD.HI R0, R2, 0x66666667, RZ ;  /* 0x6666666702007827 */ /* 0x000fca00078e02ff */
[----:B------:R-:W-:Y:S01]  /*0150*/  SHF.R.U32.HI R3, RZ, 0x1f, R0 ;  /* 0x0000001fff037819 */ /* 0x000fe20000011600 */
[----:B------:R-:W3:Y:S03]  /*0160*/  LDC.64 R42, c[0x0][0x228] ;  /* 0x00008a00ff2a7b82 */ /* 0x000ee60000000a00 */
[----:B------:R-:W-:-:S05]  /*0170*/  LEA.HI.SX32 R3, R0, R3, 0x19 ;  /* 0x0000000300037211 */ /* 0x000fca00078fcaff */
[----:B------:R-:W-:Y:S01]  /*0180*/  IMAD R6, R3, -0x140, R2 ;  /* 0xfffffec003067824 */ /* 0x000fe200078e0202 */
[----:B------:R-:W3:Y:S03]  /*0190*/  LDC.64 R38, c[0x0][0x268] ;  /* 0x00009a00ff267b82 */ /* 0x000ee60000000a00 */
[C---:B--2---:R-:W-:Y:S01]  /*01a0*/  IMAD.WIDE R4, R6.reuse, 0x4, R4 ;  /* 0x0000000406047825 */ /* 0x044fe200078e0204 */
[----:B------:R-:W-:-:S03]  /*01b0*/  ISETP.GE.AND P1, PT, R6, 0x60, PT ;  /* 0x000000600600780c */ /* 0x000fc60003f26270 */
[----:B------:R-:W-:Y:S01]  /*01c0*/  VIADD R0, R6, 0xffffffa0 ;  /* 0xffffffa006007836 */ /* 0x000fe20000000000 */
[----:B------:R-:W-:Y:S01]  /*01d0*/  ISETP.LT.AND P3, PT, R2, 0x34d00, !P1 ;  /* 0x00034d000200780c */ /* 0x000fe20004f61270 */
[----:B------:R-:W-:Y:S01]  /*01e0*/  IMAD.SHL.U32 R7, R3, 0x40, RZ ;  /* 0x0000004003077824 */ /* 0x000fe200078e00ff */
[----:B------:R-:W-:Y:S01]  /*01f0*/  SHF.R.S32.HI R32, RZ, 0x1f, R6 ;  /* 0x0000001fff207819 */ /* 0x000fe20000011406 */
[----:B----4-:R-:W-:Y:S01]  /*0200*/  IMAD.WIDE R28, R6, 0x4, R28 ;  /* 0x00000004061c7825 */ /* 0x010fe200078e021c */
[----:B------:R-:W-:Y:S01]  /*0210*/  P2R R20, PR, RZ, 0x2 ;  /* 0x00000002ff147803 */ /* 0x000fe20000000000 */
[----:B------:R-:W2:Y:S08]  /*0220*/  LDC.64 R40, c[0x0][0x210] ;  /* 0x00008400ff287b82 */ /* 0x000eb00000000a00 */
[----:B------:R4:W2:Y:S01]  /*0230*/  @P3 LDG.E.EL.64 R16, desc[UR4][R4.64] ;  /* 0x0000000404103981 */ /* 0x0008a2000c2e1b00 */
[----:B------:R-:W-:Y:S01]  /*0240*/  ISETP.GE.U32.AND P0, PT, R0, 0x40, PT ;  /* 0x000000400000780c */ /* 0x000fe20003f06070 */
[----:B-----5:R-:W-:Y:S01]  /*0250*/  IMAD.WIDE R22, R6, 0x4, R22 ;  /* 0x0000000406167825 */ /* 0x020fe200078e0216 */
[----:B------:R-:W-:-:S02]  /*0260*/  IADD3 R0, P2, R6, R7, RZ ;  /* 0x0000000706007210 */ /* 0x000fc40007f5e0ff */
[----:B------:R-:W-:Y:S01]  /*0270*/  CS2R R34, SRZ ;  /* 0x0000000000227805 */ /* 0x000fe2000001ff00 */
[----:B------:R-:W5:Y:S01]  /*0280*/  LDC.64 R44, c[0x0][0x230] ;  /* 0x00008c00ff2c7b82 */ /* 0x000f620000000a00 */
[----:B0-----:R-:W-:Y:S01]  /*0290*/  IMAD.WIDE R18, R6, 0x4, R18 ;  /* 0x0000000406127825 */ /* 0x001fe200078e0212 */
[----:B------:R-:W-:Y:S02]  /*02a0*/  LEA.HI.X.SX32 R7, R7, R32, 0x1, P2 ;  /* 0x0000002007077211 */ /* 0x000fe400010f0eff */
[----:B------:R-:W-:Y:S01]  /*02b0*/  ISETP.LT.AND P2, PT, R2, 0x34d00, !P0 ;  /* 0x00034d000200780c */ /* 0x000fe20004741270 */
[C---:B------:R-:W-:Y:S01]  /*02c0*/  IMAD.SHL.U32 R26, R0.reuse, 0x4, RZ ;  /* 0x00000004001a7824 */ /* 0x040fe200078e00ff */
[----:B------:R-:W-:Y:S01]  /*02d0*/  SHF.L.U64.HI R0, R0, 0x2, R7 ;  /* 0x0000000200007819 */ /* 0x000fe20000010207 */
[----:B-1----:R-:W-:Y:S01]  /*02e0*/  IMAD.WIDE R24, R6, 0x4, R24 ;  /* 0x0000000406187825 */ /* 0x002fe200078e0218 */
[----:B------:R-:W0:Y:S03]  /*02f0*/  LDC.64 R36, c[0x0][0x278] ;  /* 0x00009e00ff247b82 */ /* 0x000e260000000a00 */
[----:B------:R-:W-:Y:S01]  /*0300*/  IMAD R33, R3, 0x60, RZ ;  /* 0x0000006003217824 */ /* 0x000fe200078e02ff */
[----:B------:R-:W-:-:S02]  /*0310*/  IADD3 R30, P4, R26, UR6, RZ ;  /* 0x000000061a1e7c10 */ /* 0x000fc4000ff9e0ff */
[----:B------:R-:W-:Y:S02]  /*0320*/  ISETP.GT.AND P1, PT, R6, 0xff, PT ;  /* 0x000000ff0600780c */ /* 0x000fe40003f24270 */
[----:B------:R-:W-:Y:S01]  /*0330*/  IADD3.X R31, R0, UR7, RZ, P4, !PT ;  /* 0x00000007001f7c10 */ /* 0x000fe2000a7fe4ff */
[----:B------:R-:W3:Y:S01]  /*0340*/  @P2 LDG.E.EL.64 R10, desc[UR4][R28.64+-0x180] ;  /* 0xfffe80041c0a2981 */ /* 0x000ee2000c2e1b00 */
[----:B------:R-:W-:Y:S01]  /*0350*/  ULDC.64 UR6, c[0x0][0x260] ;  /* 0x0000980000067ab9 */ /* 0x000fe20000000a00 */
[----:B----4-:R-:W-:Y:S02]  /*0360*/  P2R R5, PR, RZ, 0x1 ;  /* 0x00000001ff057803 */ /* 0x010fe40000000000 */
[----:B------:R-:W4:Y:S04]  /*0370*/  @P2 LDG.E.EL.64 R8, desc[UR4][R30.64+-0x180] ;  /* 0xfffe80041e082981 */ /* 0x000f28000c2e1b00 */
[----:B------:R1:W5:Y:S04]  /*0380*/  @P2 LDG.E.EL.64 R14, desc[UR4][R22.64+-0x180] ;  /* 0xfffe8004160e2981 */ /* 0x000368000c2e1b00 */
[----:B------:R0:W5:Y:S04]  /*0390*/  @P2 LDG.E.EL.64 R12, desc[UR4][R18.64+-0x180] ;  /* 0xfffe8004120c2981 */ /* 0x000168000c2e1b00 */
[----:B------:R-:W5:Y:S01]  /*03a0*/  @P2 LDG.E.EL.64 R46, desc[UR4][R24.64+-0x180] ;  /* 0xfffe8004182e2981 */ /* 0x000f62000c2e1b00 */
[----:B------:R-:W-:Y:S01]  /*03b0*/  IADD3 R3, P4, R6, R33, RZ ;  /* 0x0000002106037210 */ /* 0x000fe20007f9e0ff */
[----:B-1----:R-:W1:Y:S03]  /*03c0*/  LDC.64 R22, c[0x0][0x298] ;  /* 0x0000a600ff167b82 */ /* 0x002e660000000a00 */
[----:B------:R-:W-:-:S02]  /*03d0*/  LEA.HI.X.SX32 R32, R33, R32, 0x1, P4 ;  /* 0x0000002021207211 */ /* 0x000fc400020f0eff */
[----:B------:R-:W-:-:S04]  /*03e0*/  LEA R30, P4, R3, UR6, 0x2 ;  /* 0x00000006031e7c11 */ /* 0x000fc8000f8810ff */
[----:B------:R-:W-:Y:S01]  /*03f0*/  LEA.HI.X R31, R3, UR7, R32, 0x2, P4 ;  /* 0x00000007031f7c11 */ /* 0x000fe2000a0f1420 */
[----:B------:R-:W-:Y:S01]  /*0400*/  ULDC.64 UR6, c[0x0][0x288] ;  /* 0x0000a20000067ab9 */ /* 0x000fe20000000a00 */
[----:B-1----:R-:W-:Y:S01]  /*0410*/  IMAD.WIDE R22, R6, 0x4, R22 ;  /* 0x0000000406167825 */ /* 0x002fe200078e0216 */
[----:B--2---:R-:W-:-:S05]  /*0420*/  SEL R17, R17, RZ, P3 ;  /* 0x000000ff11117207 */ /* 0x004fca0001800000 */
[----:B------:R-:W-:-:S04]  /*0430*/  FADD R17, R17, 0.0010000000474974513054 ;  /* 0x3a83126f11117421 */ /* 0x000fc80000000000 */
[----:B0-----:R-:W0:Y:S02]  /*0440*/  MUFU.SQRT R19, R17 ;  /* 0x0000001100137308 */ /* 0x001e240000002000 */
[----:B0-----:R-:W-:Y:S01]  /*0450*/  FSETP.GT.AND P4, PT, R19, 8.50705917302346158658e+37, PT ;  /* 0x7e8000001300780b */ /* 0x001fe20003f84000 */
[----:B------:R-:W-:Y:S01]  /*0460*/  IMAD.MOV.U32 R17, RZ, RZ, 0x3e800000 ;  /* 0x3e800000ff117424 */ /* 0x000fe200078e00ff */
[----:B---3--:R-:W-:Y:S02]  /*0470*/  SEL R21, R11, RZ, P2 ;  /* 0x000000ff0b157207 */ /* 0x008fe40001000000 */
[----:B----4-:R-:W-:Y:S02]  /*0480*/  SEL R11, R8, RZ, P2 ;  /* 0x000000ff080b7207 */ /* 0x010fe40001000000 */
[----:B-----5:R-:W-:Y:S02]  /*0490*/  SEL R7, R14, RZ, P2 ;  /* 0x000000ff0e077207 */ /* 0x020fe40001000000 */
[----:B------:R-:W-:-:S02]  /*04a0*/  SEL R54, R15, RZ, P2 ;  /* 0x000000ff0f367207 */ /* 0x000fc40001000000 */
[----:B------:R-:W-:Y:S02]  /*04b0*/  SEL R50, R12, RZ, P2 ;  /* 0x000000ff0c327207 */ /* 0x000fe40001000000 */
[----:B------:R-:W-:Y:S02]  /*04c0*/  SEL R13, R13, RZ, P2 ;  /* 0x000000ff0d0d7207 */ /* 0x000fe40001000000 */
[----:B------:R-:W-:Y:S02]  /*04d0*/  SEL R46, R46, RZ, P2 ;  /* 0x000000ff2e2e7207 */ /* 0x000fe40001000000 */
[----:B------:R-:W-:Y:S02]  /*04e0*/  SEL R48, R47, RZ, P2 ;  /* 0x000000ff2f307207 */ /* 0x000fe40001000000 */
[----:B------:R-:W-:Y:S02]  /*04f0*/  SEL R3, R10, RZ, P2 ;  /* 0x000000ff0a037207 */ /* 0x000fe40001000000 */
[----:B------:R-:W-:-:S02]  /*0500*/  SEL R8, R9, RZ, P2 ;  /* 0x000000ff09087207 */ /* 0x000fc40001000000 */
[C---:B------:R-:W-:Y:S01]  /*0510*/  FSETP.GEU.AND P2, PT, R19.reuse, 1.175494350822287508e-38, PT ;  /* 0x008000001300780b */ /* 0x040fe20003f4e000 */
[----:B------:R-:W-:Y:S01]  /*0520*/  @P4 FMUL R19, R19, 0.25 ;  /* 0x3e80000013134820 */ /* 0x000fe20000400000 */
[----:B------:R-:W-:Y:S02]  /*0530*/  FSEL R47, R17, 1, P4 ;  /* 0x3f800000112f7808 */ /* 0x000fe40002000000 */
[----:B------:R-:W-:-:S04]  /*0540*/  IADD3 R26, P4, R26, UR6, RZ ;  /* 0x000000061a1a7c10 */ /* 0x000fc8000ff9e0ff */
[----:B------:R-:W-:Y:S02]  /*0550*/  IADD3.X R27, R0, UR7, RZ, P4, !PT ;  /* 0x00000007001b7c10 */ /* 0x000fe4000a7fe4ff */
[----:B------:R-:W-:Y:S02]  /*0560*/  ISETP.LT.AND P4, PT, R2, 0x34d00, P1 ;  /* 0x00034d000200780c */ /* 0x000fe40000f81270 */
[----:B------:R-:W-:-:S11]  /*0570*/  CS2R R14, SRZ ;  /* 0x00000000000e7805 */ /* 0x000fd6000001ff00 */
[----:B------:R0:W2:Y:S01]  /*0580*/  @P4 LDG.E.EL.64 R14, desc[UR4][R22.64+-0x400] ;  /* 0xfffc0004160e4981 */ /* 0x0000a2000c2e1b00 */
[----:B------:R-:W-:Y:S01]  /*0590*/  SEL R16, R16, RZ, P3 ;  /* 0x000000ff10107207 */ /* 0x000fe20001800000 */
[----:B------:R-:W-:-:S04]  /*05a0*/  FADD R7, R7, 0.0010000000474974513054 ;  /* 0x3a83126f07077421 */ /* 0x000fc80000000000 */
[----:B------:R-:W-:Y:S01]  /*05b0*/  FADD R16, R16, 0.0010000000474974513054 ;  /* 0x3a83126f10107421 */ /* 0x000fe20000000000 */
[----:B------:R-:W1:Y:S01]  /*05c0*/  MUFU.SQRT R49, R7 ;  /* 0x0000000700317308 */ /* 0x000e620000002000 */
[----:B------:R-:W-:Y:S01]  /*05d0*/  @!P2 FMUL R19, R19, 16777216 ;  /* 0x4b8000001313a820 */ /* 0x000fe20000400000 */
[----:B------:R-:W-:Y:S01]  /*05e0*/  @!P2 FMUL R47, R47, 16777216 ;  /* 0x4b8000002f2fa820 */ /* 0x000fe20000400000 */
[----:B------:R-:W-:Y:S01]  /*05f0*/  P2R R9, PR, RZ, 0x10 ;  /* 0x00000010ff097803 */ /* 0x000fe20000000000 */
[----:B0-----:R-:W0:Y:S04]  /*0600*/  LDC.64 R22, c[0x0][0x270] ;  /* 0x00009c00ff167b82 */ /* 0x001e280000000a00 */
[----:B------:R-:W3:Y:S01]  /*0610*/  MUFU.SQRT R4, R16 ;  /* 0x0000001000047308 */ /* 0x000ee20000002000 */
[----:B-1----:R-:W-:-:S02]  /*0620*/  FSETP.GT.AND P2, PT, R49, 8.50705917302346158658e+37, PT ;  /* 0x7e8000003100780b */ /* 0x002fc40003f44000 */
[C---:B---3--:R-:W-:Y:S02]  /*0630*/  FSETP.GT.AND P6, PT, R4.reuse, 8.50705917302346158658e+37, PT ;  /* 0x7e8000000400780b */ /* 0x048fe40003fc4000 */
[----:B------:R-:W-:Y:S01]  /*0640*/  FSETP.GEU.AND P5, PT, R4, 1.175494350822287508e-38, PT ;  /* 0x008000000400780b */ /* 0x000fe20003fae000 */
[----:B------:R-:W-:Y:S01]  /*0650*/  VIADD R32, R6, 0xffffff60 ;  /* 0xffffff6006207836 */ /* 0x000fe20000000000 */
[----:B------:R-:W-:-:S09]  /*0660*/  FSEL R51, R17, 1, P6 ;  /* 0x3f80000011337808 */ /* 0x000fd20003000000 */
[----:B------:R-:W-:Y:S02]  /*0670*/  @P6 FMUL R4, R4, 0.25 ;  /* 0x3e80000004046820 */ /* 0x000fe40000400000 */
[----:B------:R-:W-:Y:S02]  /*0680*/  @!P5 FMUL R51, R51, 16777216 ;  /* 0x4b8000003333d820 */ /* 0x000fe40000400000 */
[----:B------:R-:W-:Y:S01]  /*0690*/  @!P5 FMUL R4, R4, 16777216 ;  /* 0x4b8000000404d820 */ /* 0x000fe20000400000 */
[----:B------:R-:W-:Y:S01]  /*06a0*/  CS2R R28, SRZ ;  /* 0x00000000001c7805 */ /* 0x000fe2000001ff00 */
[----:B0-----:R-:W-:Y:S01]  /*06b0*/  IMAD.WIDE R24, R6, 0x4, R22 ;  /* 0x0000000406187825 */ /* 0x001fe200078e0216 */
[----:B--2---:R-:W-:Y:S02]  /*06c0*/  SEL R14, R14, RZ, P4 ;  /* 0x000000ff0e0e7207 */ /* 0x004fe40002000000 */
[----:B------:R-:W-:-:S03]  /*06d0*/  SEL R15, R15, RZ, P4 ;  /* 0x000000ff0f0f7207 */ /* 0x000fc60002000000 */
[----:B------:R-:W-:Y:S02]  /*06e0*/  FADD R0, R14, 0.0010000000474974513054 ;  /* 0x3a83126f0e007421 */ /* 0x000fe40000000000 */
[----:B------:R-:W-:Y:S02]  /*06f0*/  FADD R12, R15, 0.0010000000474974513054 ;  /* 0x3a83126f0f0c7421 */ /* 0x000fe40000000000 */
[----:B------:R-:W0:Y:S08]  /*0700*/  MUFU.SQRT R10, R0 ;  /* 0x00000000000a7308 */ /* 0x000e300000002000 */
[----:B------:R-:W1:Y:S01]  /*0710*/  MUFU.SQRT R14, R12 ;  /* 0x0000000c000e7308 */ /* 0x000e620000002000 */
[----:B0-----:R-:W-:-:S04]  /*0720*/  FSETP.GEU.AND P0, PT, R10, 1.175494350822287508e-38, PT ;  /* 0x008000000a00780b */ /* 0x001fc80003f0e000 */
[----:B------:R-:W-:Y:S02]  /*0730*/  P2R R0, PR, RZ, 0x1 ;  /* 0x00000001ff007803 */ /* 0x000fe40000000000 */
[----:B-1----:R-:W-:Y:S02]  /*0740*/  FSETP.GEU.AND P0, PT, R14, 1.175494350822287508e-38, PT ;  /* 0x008000000e00780b */ /* 0x002fe40003f0e000 */
[C---:B------:R-:W-:Y:S02]  /*0750*/  FSETP.GEU.AND P4, PT, R49.reuse, 1.175494350822287508e-38, PT ;  /* 0x008000003100780b */ /* 0x040fe40003f8e000 */
[----:B------:R-:W-:Y:S02]  /*0760*/  P2R R18, PR, RZ, 0x1 ;  /* 0x00000001ff127803 */ /* 0x000fe40000000000 */
[----:B------:R-:W-:Y:S02]  /*0770*/  P2R R12, PR, RZ, 0x10 ;  /* 0x00000010ff0c7803 */ /* 0x000fe40000000000 */
[----:B------:R-:W-:Y:S01]  /*0780*/  ISETP.NE.AND P4, PT, R18, RZ, PT ;  /* 0x000000ff1200720c */ /* 0x000fe20003f85270 */
[----:B------:R-:W-:-:S03]  /*0790*/  @P2 FMUL R49, R49, 0.25 ;  /* 0x3e80000031312820 */ /* 0x000fc60000400000 */
[----:B------:R-:W-:Y:S02]  /*07a0*/  P2R R7, PR, RZ, 0x10 ;  /* 0x00000010ff077803 */ /* 0x000fe40000000000 */
[----:B------:R-:W-:Y:S02]  /*07b0*/  ISETP.NE.AND P4, PT, R0, RZ, PT ;  /* 0x000000ff0000720c */ /* 0x000fe40003f85270 */
[----:B------:R-:W-:Y:S02]  /*07c0*/  FSEL R0, R17, 1, P2 ;  /* 0x3f80000011007808 */ /* 0x000fe40001000000 */
[----:B------:R-:W-:-:S04]  /*07d0*/  ISETP.GE.U32.AND P2, PT, R32, 0x60, PT ;  /* 0x000000602000780c */ /* 0x000fc80003f46070 */
[----:B------:R-:W-:-:S13]  /*07e0*/  ISETP.LT.AND P5, PT, R2, 0x34d00, !P2 ;  /* 0x00034d000200780c */ /* 0x000fda00057a1270 */
[----:B------:R0:W2:Y:S01]  /*07f0*/  @P5 LDG.E.EL.64 R28, desc[UR4][R24.64+-0x280] ;  /* 0xfffd8004181c5981 */ /* 0x0000a2000c2e1b00 */
[----:B------:R-:W-:Y:S01]  /*0800*/  FSETP.GT.AND P6, PT, R10, 8.50705917302346158658e+37, PT ;  /* 0x7e8000000a00780b */ /* 0x000fe20003fc4000 */
[----:B------:R-:W-:-:S04]  /*0810*/  IMAD.WIDE R52, R6, 0x4, R52 ;  /* 0x0000000406347825 */ /* 0x000fc800078e0234 */
[----:B------:R-:W-:Y:S01]  /*0820*/  FADD R54, R54, 0.0010000000474974513054 ;  /* 0x3a83126f36367421 */ /* 0x000fe20000000000 */
[----:B------:R-:W-:Y:S01]  /*0830*/  FSEL R16, R17, 1, P6 ;  /* 0x3f80000011107808 */ /* 0x000fe20003000000 */
[----:B------:R-:W-:Y:S01]  /*0840*/  IMAD.WIDE R42, R6, 0x4, R42 ;  /* 0x00000004062a7825 */ /* 0x000fe200078e022a */
[----:B------:R1:W3:Y:S01]  /*0850*/  @P3 LDG.E.EL.64 R34, desc[UR4][R52.64] ;  /* 0x0000000434223981 */ /* 0x0002e2000c2e1b00 */
[----:B0-----:R-:W-:-:S04]  /*0860*/  CS2R R24, SRZ ;  /* 0x0000000000187805 */ /* 0x001fc8000001ff00 */
[----:B------:R-:W-:Y:S01]  /*0870*/  @P6 FMUL R10, R10, 0.25 ;  /* 0x3e8000000a0a6820 */ /* 0x000fe20000400000 */
[----:B------:R-:W-:Y:S01]  /*0880*/  FSETP.GT.AND P6, PT, R14, 8.50705917302346158658e+37, PT ;  /* 0x7e8000000e00780b */ /* 0x000fe20003fc4000 */
[----:B------:R-:W-:Y:S01]  /*0890*/  IMAD.IADD R33, R6, 0x1, R33 ;  /* 0x0000000106217824 */ /* 0x000fe200078e0221 */
[----:B-1----:R-:W0:Y:S01]  /*08a0*/  MUFU.SQRT R52, R54 ;  /* 0x0000003600347308 */ /* 0x002e220000002000 */
[----:B------:R1:W4:Y:S02]  /*08b0*/  @P3 LDG.E.EL.64 R24, desc[UR4][R42.64] ;  /* 0x000000042a183981 */ /* 0x000324000c2e1b00 */
[----:B------:R-:W-:Y:S01]  /*08c0*/  IMAD.WIDE R40, R33, 0x4, R40 ;  /* 0x0000000421287825 */ /* 0x000fe200078e0228 */
[----:B------:R-:W-:Y:S02]  /*08d0*/  CS2R R32, SRZ ;  /* 0x0000000000207805 */ /* 0x000fe4000001ff00 */
[----:B------:R-:W-:-:S04]  /*08e0*/  FSEL R15, R17, 1, P6 ;  /* 0x3f800000110f7808 */ /* 0x000fc80003000000 */
[----:B------:R-:W5:Y:S01]  /*08f0*/  @P3 LDG.E.EL.64 R32, desc[UR4][R40.64] ;  /* 0x0000000428203981 */ /* 0x000f62000c2e1b00 */
[----:B-1----:R-:W-:Y:S01]  /*0900*/  IMAD.WIDE R42, R6, 0x4, R38 ;  /* 0x00000004062a7825 */ /* 0x002fe200078e0226 */
[----:B------:R-:W-:-:S03]  /*0910*/  CS2R R38, SRZ ;  /* 0x0000000000267805 */ /* 0x000fc6000001ff00 */
[----:B------:R-:W-:Y:S01]  /*0920*/  @P6 FMUL R14, R14, 0.25 ;  /* 0x3e8000000e0e6820 */ /* 0x000fe20000400000 */
[C---:B0-----:R-:W-:Y:S02]  /*0930*/  FSETP.GT.AND P6, PT, R52.reuse, 8.50705917302346158658e+37, PT ;  /* 0x7e8000003400780b */ /* 0x041fe40003fc4000 */
[----:B------:R-:W3:Y:S01]  /*0940*/  @P5 LDG.E.EL.64 R38, desc[UR4][R42.64+-0x280] ;  /* 0xfffd80042a265981 */ /* 0x000ee2000c2e1b00 */
[----:B------:R-:W-:Y:S02]  /*0950*/  FSETP.GEU.AND P0, PT, R52, 1.175494350822287508e-38, PT ;  /* 0x008000003400780b */ /* 0x000fe40003f0e000 */
[----:B------:R-:W-:Y:S02]  /*0960*/  FSEL R53, R17, 1, P6 ;  /* 0x3f80000011357808 */ /* 0x000fe40003000000 */
[----:B------:R-:W-:-:S06]  /*0970*/  P2R R18, PR, RZ, 0x10 ;  /* 0x00000010ff127803 */ /* 0x000fcc0000000000 */
[----:B------:R-:W-:Y:S01]  /*0980*/  @P6 FMUL R52, R52, 0.25 ;  /* 0x3e80000034346820 */ /* 0x000fe20000400000 */
[----:B------:R-:W0:Y:S03]  /*0990*/  MUFU.RCP R4, R4 ;  /* 0x0000000400047308 */ /* 0x000e260000001000 */
[----:B------:R-:W-:Y:S01]  /*09a0*/  @!P0 FMUL R52, R52, 16777216 ;  /* 0x4b80000034348820 */ /* 0x000fe20000400000 */
[----:B------:R-:W-:Y:S01]  /*09b0*/  @!P0 FMUL R53, R53, 16777216 ;  /* 0x4b80000035358820 */ /* 0x000fe20000400000 */
[----:B------:R-:W-:Y:S02]  /*09c0*/  ISETP.NE.AND P0, PT, R5, RZ, PT ;  /* 0x000000ff0500720c */ /* 0x000fe40003f05270 */
[----:B------:R-:W-:Y:S01]  /*09d0*/  CS2R R22, SRZ ;  /* 0x0000000000167805 */ /* 0x000fe2000001ff00 */
[----:B------:R-:W-:-:S05]  /*09e0*/  IMAD.WIDE R44, R6, 0x4, R44 ;  /* 0x00000004062c7825 */ /* 0x000fca00078e022c */
[----:B------:R1:W3:Y:S01]  /*09f0*/  @P5 LDG.E.EL.64 R22, desc[UR4][R30.64+-0x280] ;  /* 0xfffd80041e165981 */ /* 0x0002e2000c2e1b00 */
[----:B0-----:R-:W-:Y:S01]  /*0a00*/  FMUL R51, R4, R51 ;  /* 0x0000003304337220 */ /* 0x001fe20000400000 */
[----:B------:R-:W-:Y:S02]  /*0a10*/  CS2R R4, SRZ ;  /* 0x0000000000047805 */ /* 0x000fe4000001ff00 */
[----:B-1----:R-:W-:Y:S01]  /*0a20*/  CS2R R30, SRZ ;  /* 0x00000000001e7805 */ /* 0x002fe2000001ff00 */
[----:B------:R-:W-:-:S05]  /*0a30*/  IMAD.WIDE R36, R6, 0x4, R36 ;  /* 0x0000000406247825 */ /* 0x000fca00078e0224 */
[----:B------:R0:W3:Y:S02]  /*0a40*/  @P3 LDG.E.EL.64 R30, desc[UR4][R44.64] ;  /* 0x000000042c1e3981 */ /* 0x0000e4000c2e1b00 */
[----:B0-----:R-:W-:-:S06]  /*0a50*/  CS2R R44, SRZ ;  /* 0x00000000002c7805 */ /* 0x001fcc000001ff00 */
[----:B------:R0:W3:Y:S01]  /*0a60*/  @P5 LDG.E.EL.64 R44, desc[UR4][R36.64+-0x280] ;  /* 0xfffd8004242c5981 */ /* 0x0000e2000c2e1b00 */
[----:B------:R-:W-:Y:S01]  /*0a70*/  MUFU.RCP R52, R52 ;  /* 0x0000003400347308 */ /* 0x000fe20000001000 */
[----:B0-----:R-:W0:Y:S02]  /*0a80*/  LDC.64 R36, c[0x0][0x280] ;  /* 0x0000a000ff247b82 */ /* 0x001e240000000a00 */
[----:B0-----:R-:W-:Y:S01]  /*0a90*/  IMAD.WIDE R36, R6, 0x4, R36 ;  /* 0x0000000406247825 */ /* 0x001fe200078e0224 */
[----:B--2---:R-:W-:Y:S02]  /*0aa0*/  SEL R28, R28, RZ, P5 ;  /* 0x000000ff1c1c7207 */ /* 0x004fe40002800000 */
[----:B------:R-:W-:-:S03]  /*0ab0*/  SEL R29, R29, RZ, P5 ;  /* 0x000000ff1d1d7207 */ /* 0x000fc60002800000 */
[----:B------:R-:W-:Y:S02]  /*0ac0*/  FADD R28, R28, 0.0010000000474974513054 ;  /* 0x3a83126f1c1c7421 */ /* 0x000fe40000000000 */
[----:B------:R-:W-:Y:S02]  /*0ad0*/  FADD R29, R29, 0.0010000000474974513054 ;  /* 0x3a83126f1d1d7421 */ /* 0x000fe40000000000 */
[----:B------:R-:W0:Y:S08]  /*0ae0*/  MUFU.SQRT R42, R28 ;  /* 0x0000001c002a7308 */ /* 0x000e300000002000 */
[----:B------:R-:W1:Y:S01]  /*0af0*/  MUFU.SQRT R41, R29 ;  /* 0x0000001d00297308 */ /* 0x000e620000002000 */
[----:B0-----:R-:W-:-:S02]  /*0b00*/  FSETP.GT.AND P6, PT, R42, 8.50705917302346158658e+37, PT ;  /* 0x7e8000002a00780b */ /* 0x001fc40003fc4000 */
[----:B-1----:R-:W-:Y:S02]  /*0b10*/  FSETP.GT.AND P4, PT, R41, 8.50705917302346158658e+37, PT ;  /* 0x7e8000002900780b */ /* 0x002fe40003f84000 */
[----:B------:R-:W-:Y:S02]  /*0b20*/  FSETP.GEU.AND P1, PT, R42, 1.175494350822287508e-38, PT ;  /* 0x008000002a00780b */ /* 0x000fe40003f2e000 */
[----:B------:R-:W-:-:S07]  /*0b30*/  FSEL R40, R17, 1, P6 ;  /* 0x3f80000011287808 */ /* 0x000fce0003000000 */
[----:B------:R-:W-:Y:S01]  /*0b40*/  @P6 FMUL R42, R42, 0.25 ;  /* 0x3e8000002a2a6820 */ /* 0x000fe20000400000 */
[----:B------:R-:W-:Y:S02]  /*0b50*/  FSETP.GEU.AND P6, PT, R41, 1.175494350822287508e-38, PT ;  /* 0x008000002900780b */ /* 0x000fe40003fce000 */
[----:B------:R-:W-:Y:S01]  /*0b60*/  FSEL R17, R17, 1, P4 ;  /* 0x3f80000011117808 */ /* 0x000fe20002000000 */
[----:B------:R-:W-:Y:S01]  /*0b70*/  @P4 FMUL R41, R41, 0.25 ;  /* 0x3e80000029294820 */ /* 0x000fe20000400000 */
[----:B------:R-:W-:-:S13]  /*0b80*/  ISETP.NE.AND P4, PT, R18, RZ, PT ;  /* 0x000000ff1200720c */ /* 0x000fda0003f85270 */
[----:B------:R-:W-:Y:S01]  /*0b90*/  @!P4 FMUL R10, R10, 16777216 ;  /* 0x4b8000000a0ac820 */ /* 0x000fe20000400000 */
[----:B------:R-:W-:Y:S01]  /*0ba0*/  @!P4 FMUL R16, R16, 16777216 ;  /* 0x4b8000001010c820 */ /* 0x000fe20000400000 */
[----:B------:R-:W-:-:S13]  /*0bb0*/  ISETP.NE.AND P4, PT, R7, RZ, PT ;  /* 0x000000ff0700720c */ /* 0x000fda0003f85270 */
[----:B------:R-:W-:Y:S01]  /*0bc0*/  @!P4 FMUL R14, R14, 16777216 ;  /* 0x4b8000000e0ec820 */ /* 0x000fe20000400000 */
[----:B------:R-:W-:Y:S01]  /*0bd0*/  @!P4 FMUL R15, R15, 16777216 ;  /* 0x4b8000000f0fc820 */ /* 0x000fe20000400000 */
[----:B------:R-:W-:-:S13]  /*0be0*/  ISETP.NE.AND P4, PT, R12, RZ, PT ;  /* 0x000000ff0c00720c */ /* 0x000fda0003f85270 */
[----:B------:R-:W-:Y:S01]  /*0bf0*/  @!P4 FMUL R49, R49, 16777216 ;  /* 0x4b8000003131c820 */ /* 0x000fe20000400000 */
[----:B------:R-:W-:Y:S01]  /*0c00*/  @!P4 FMUL R0, R0, 16777216 ;  /* 0x4b8000000000c820 */ /* 0x000fe20000400000 */
[----:B------:R-:W-:Y:S01]  /*0c10*/  ISETP.NE.AND P4, PT, R9, RZ, PT ;  /* 0x000000ff0900720c */ /* 0x000fe20003f85270 */
[----:B------:R0:W1:Y:S01]  /*0c20*/  MUFU.RCP R12, R19 ;  /* 0x00000013000c7308 */ /* 0x0000620000001000 */
[----:B------:R-:W-:-:S11]  /*0c30*/  @!P1 FMUL R42, R42, 16777216 ;  /* 0x4b8000002a2a9820 */ /* 0x000fd60000400000 */
[----:B------:R2:W4:Y:S01]  /*0c40*/  @P4 LDG.E.EL.64 R4, desc[UR4][R26.64+-0x400] ;  /* 0xfffc00041a044981 */ /* 0x000522000c2e1b00 */
[----:B------:R-:W-:Y:S01]  /*0c50*/  @!P6 FMUL R41, R41, 16777216 ;  /* 0x4b8000002929e820 */ /* 0x000fe20000400000 */
[----:B0-----:R-:W0:Y:S08]  /*0c60*/  LDC.64 R18, c[0x0][0x290] ;  /* 0x0000a400ff127b82 */ /* 0x001e300000000a00 */
[----:B--2---:R-:W2:Y:S01]  /*0c70*/  LDC.64 R26, c[0x0][0x2a0] ;  /* 0x0000a800ff1a7b82 */ /* 0x004ea20000000a00 */
[----:B-1----:R-:W-:Y:S01]  /*0c80*/  FMUL R47, R12, R47 ;  /* 0x0000002f0c2f7220 */ /* 0x002fe20000400000 */
[----:B------:R-:W1:Y:S08]  /*0c90*/  MUFU.RCP R9, R42 ;  /* 0x0000002a00097308 */ /* 0x000e700000001000 */
[----:B------:R-:W0:Y:S01]  /*0ca0*/  MUFU.RCP R12, R41 ;  /* 0x00000029000c7308 */ /* 0x000e220000001000 */
[----:B------:R-:W-:Y:S01]  /*0cb0*/  @!P1 FMUL R40, R40, 16777216 ;  /* 0x4b80000028289820 */ /* 0x000fe20000400000 */
[----:B------:R-:W-:-:S03]  /*0cc0*/  @!P6 FMUL R17, R17, 16777216 ;  /* 0x4b8000001111e820 */ /* 0x000fc60000400000 */
[----:B-1----:R-:W-:Y:S01]  /*0cd0*/  FMUL R40, R9, R40 ;  /* 0x0000002809287220 */ /* 0x002fe20000400000 */
[----:B--2---:R-:W-:Y:S02]  /*0ce0*/  IMAD.WIDE R42, R6, 0x4, R26 ;  /* 0x00000004062a7825 */ /* 0x004fe400078e021a */
[----:B------:R-:W1:Y:S02]  /*0cf0*/  LDC.64 R26, c[0x0][0x2a8] ;  /* 0x0000aa00ff1a7b82 */ /* 0x000e640000000a00 */
[----:B0-----:R-:W-:Y:S02]  /*0d00*/  FMUL R9, R12, R17 ;  /* 0x000000110c097220 */ /* 0x001fe40000400000 */
[----:B------:R-:W0:Y:S01]  /*0d10*/  MUFU.RCP R17, R10 ;  /* 0x0000000a00117308 */ /* 0x000e220000001000 */
[----:B------:R-:W-:Y:S01]  /*0d20*/  FMUL R7, R52, R53 ;  /* 0x0000003534077220 */ /* 0x000fe20000400000 */
[----:B------:R-:W-:Y:S01]  /*0d30*/  IMAD.WIDE R52, R6, 0x4, R18 ;  /* 0x0000000406347825 */ /* 0x000fe200078e0212 */
[----:B------:R-:W-:-:S02]  /*0d40*/  CS2R R18, SRZ ;  /* 0x0000000000127805 */ /* 0x000fc4000001ff00 */
[----:B------:R-:W-:-:S04]  /*0d50*/  CS2R R28, SRZ ;  /* 0x00000000001c7805 */ /* 0x000fc8000001ff00 */
[----:B------:R-:W2:Y:S04]  /*0d60*/  @P4 LDG.E.EL.64 R18, desc[UR4][R52.64+-0x400] ;  /* 0xfffc000434124981 */ /* 0x000ea8000c2e1b00 */
[----:B------:R1:W2:Y:S01]  /*0d70*/  @P5 LDG.E.EL.64 R28, desc[UR4][R36.64+-0x280] ;  /* 0xfffd8004241c5981 */ /* 0x0002a2000c2e1b00 */
[----:B0-----:R-:W-:Y:S01]  /*0d80*/  FMUL R12, R17, R16 ;  /* 0x00000010110c7220 */ /* 0x001fe20000400000 */
[----:B------:R-:W-:Y:S01]  /*0d90*/  CS2R R16, SRZ ;  /* 0x0000000000107805 */ /* 0x000fe2000001ff00 */
[----:B-1----:R-:W-:-:S05]  /*0da0*/  IMAD.WIDE R26, R6, 0x4, R26 ;  /* 0x00000004061a7825 */ /* 0x002fca00078e021a */
[----:B------:R-:W2:Y:S01]  /*0db0*/  @P4 LDG.E.EL.64 R16, desc[UR4][R42.64+-0x400] ;  /* 0xfffc00042a104981 */ /* 0x000ea2000c2e1b00 */
[----:B------:R-:W-:-:S06]  /*0dc0*/  CS2R R36, SRZ ;  /* 0x0000000000247805 */ /* 0x000fcc000001ff00 */
[----:B------:R-:W2:Y:S01]  /*0dd0*/  @P4 LDG.E.EL.64 R36, desc[UR4][R26.64+-0x400] ;  /* 0xfffc00041a244981 */ /* 0x000ea2000c2e1b00 */
[----:B------:R-:W0:Y:S01]  /*0de0*/  MUFU.RCP R49, R49 ;  /* 0x0000003100317308 */ /* 0x000e220000001000 */
[----:B------:R-:W-:Y:S01]  /*0df0*/  FADD R8, R8, -R13 ;  /* 0x8000000d08087221 */ /* 0x000fe20000000000 */
[----:B------:R-:W-:-:S06]  /*0e00*/  FADD R11, R11, -R50 ;  /* 0x800000320b0b7221 */ /* 0x000fcc0000000000 */
[----:B------:R-:W1:Y:S01]  /*0e10*/  MUFU.RCP R14, R14 ;  /* 0x0000000e000e7308 */ /* 0x000e620000001000 */
[----:B------:R-:W-:Y:S01]  /*0e20*/  FMUL R7, R7, R8 ;  /* 0x0000000807077220 */ /* 0x000fe20000400000 */
[----:B-----5:R-:W-:Y:S01]  /*0e30*/  SEL R10, R32, RZ, P3 ;  /* 0x000000ff200a7207 */ /* 0x020fe20001800000 */
[----:B0-----:R-:W-:Y:S02]  /*0e40*/  FMUL R0, R49, R0 ;  /* 0x0000000031007220 */ /* 0x001fe40000400000 */
[----:B------:R-:W-:Y:S01]  /*0e50*/  FFMA R21, R48, R7, R21 ;  /* 0x0000000730157223 */ /* 0x000fe20000000015 */
[----:B---3--:R-:W-:Y:S01]  /*0e60*/  SEL R7, R34, RZ, P3 ;  /* 0x000000ff22077207 */ /* 0x008fe20001800000 */
[----:B------:R-:W-:Y:S01]  /*0e70*/  FMUL R0, R0, R11 ;  /* 0x0000000b00007220 */ /* 0x000fe20000400000 */
[----:B------:R-:W-:Y:S02]  /*0e80*/  SEL R39, R39, RZ, P5 ;  /* 0x000000ff27277207 */ /* 0x000fe40002800000 */
[----:B------:R-:W-:-:S02]  /*0e90*/  SEL R8, R23, RZ, P5 ;  /* 0x000000ff17087207 */ /* 0x000fc40002800000 */
[----:B------:R-:W-:Y:S02]  /*0ea0*/  SEL R22, R22, RZ, P5 ;  /* 0x000000ff16167207 */ /* 0x000fe40002800000 */
[----:B------:R-:W-:Y:S01]  /*0eb0*/  SEL R11, R38, RZ, P5 ;  /* 0x000000ff260b7207 */ /* 0x000fe20002800000 */
[----:B------:R-:W-:Y:S01]  /*0ec0*/  FADD R10, R10, -R7 ;  /* 0x800000070a0a7221 */ /* 0x000fe20000000000 */
[----:B-1----:R-:W-:Y:S01]  /*0ed0*/  FMUL R15, R14, R15 ;  /* 0x0000000f0e0f7220 */ /* 0x002fe20000400000 */
[----:B------:R-:W-:Y:S02]  /*0ee0*/  FADD R8, R8, -R39 ;  /* 0x8000002708087221 */ /* 0x000fe40000000000 */
[----:B------:R-:W-:Y:S01]  /*0ef0*/  FADD R7, R22, -R11 ;  /* 0x8000000b16077221 */ /* 0x000fe20000000000 */
[----:B------:R-:W-:Y:S01]  /*0f00*/  SEL R44, R44, RZ, P5 ;  /* 0x000000ff2c2c7207 */ /* 0x000fe20002800000 */
[----:B------:R-:W-:Y:S02]  /*0f10*/  FMUL R8, R9, R8 ;  /* 0x0000000809087220 */ /* 0x000fe40000400000 */
[----:B------:R-:W-:Y:S01]  /*0f20*/  FMUL R7, R40, R7 ;  /* 0x0000000728077220 */ /* 0x000fe20000400000 */
[----:B------:R-:W-:Y:S01]  /*0f30*/  SEL R45, R45, RZ, P5 ;  /* 0x000000ff2d2d7207 */ /* 0x000fe20002800000 */
[----:B------:R-:W-:Y:S01]  /*0f40*/  FFMA R3, R46, R0, R3 ;  /* 0x000000002e037223 */ /* 0x000fe20000000003 */
[----:B------:R-:W-:-:S02]  /*0f50*/  SEL R35, R35, RZ, P3 ;  /* 0x000000ff23237207 */ /* 0x000fc40001800000 */
[----:B------:R-:W-:Y:S02]  /*0f60*/  SEL R0, R33, RZ, P3 ;  /* 0x000000ff21007207 */ /* 0x000fe40001800000 */
[----:B------:R-:W-:-:S03]  /*0f70*/  ISETP.GT.AND P6, PT, R6, 0xff, PT ;  /* 0x000000ff0600780c */ /* 0x000fc60003fc4270 */
[----:B------:R-:W-:Y:S01]  /*0f80*/  FADD R0, R0, -R35 ;  /* 0x8000002300007221 */ /* 0x000fe20000000000 */
[----:B------:R-:W-:Y:S01]  /*0f90*/  SEL R30, R30, RZ, P3 ;  /* 0x000000ff1e1e7207 */ /* 0x000fe20001800000 */
[----:B------:R-:W-:Y:S01]  /*0fa0*/  FMUL R10, R51, R10 ;  /* 0x0000000a330a7220 */ /* 0x000fe20000400000 */
[----:B----4-:R-:W-:Y:S01]  /*0fb0*/  SEL R25, R25, RZ, P3 ;  /* 0x000000ff19197207 */ /* 0x010fe20001800000 */
[----:B------:R-:W-:Y:S01]  /*0fc0*/  FMUL R0, R47, R0 ;  /* 0x000000002f007220 */ /* 0x000fe20000400000 */
[----:B------:R-:W-:Y:S02]  /*0fd0*/  SEL R6, R31, RZ, P3 ;  /* 0x000000ff1f067207 */ /* 0x000fe40001800000 */
[----:B------:R-:W-:-:S03]  /*0fe0*/  ISETP.NE.AND P1, PT, R20, RZ, PT ;  /* 0x000000ff1400720c */ /* 0x000fc60003f25270 */
[----:B------:R-:W-:Y:S01]  /*0ff0*/  FFMA R0, R25, R0, R6 ;  /* 0x0000000019007223 */ /* 0x000fe20000000006 */
[----:B------:R-:W-:Y:S02]  /*1000*/  SEL R4, R4, RZ, P4 ;  /* 0x000000ff04047207 */ /* 0x000fe40002000000 */
[----:B------:R-:W-:Y:S02]  /*1010*/  SEL R11, R5, RZ, P4 ;  /* 0x000000ff050b7207 */ /* 0x000fe40002000000 */
[----:B--2---:R-:W-:Y:S02]  /*1020*/  SEL R13, R18, RZ, P4 ;  /* 0x000000ff120d7207 */ /* 0x004fe40002000000 */
[----:B------:R-:W-:Y:S02]  /*1030*/  SEL R14, R19, RZ, P4 ;  /* 0x000000ff130e7207 */ /* 0x000fe40002000000 */
[----:B------:R-:W-:Y:S01]  /*1040*/  SEL R9, R28, RZ, P5 ;  /* 0x000000ff1c097207 */ /* 0x000fe20002800000 */
[----:B------:R-:W-:-:S02]  /*1050*/  FADD R5, R4, -R13 ;  /* 0x8000000d04057221 */ /* 0x000fc40000000000 */
[----:B------:R-:W-:Y:S02]  /*1060*/  FADD R4, R11, -R14 ;  /* 0x8000000e0b047221 */ /* 0x000fe40000000000 */
[----:B------:R-:W-:Y:S01]  /*1070*/  FMUL R5, R12, R5 ;  /* 0x000000050c057220 */ /* 0x000fe20000400000 */
[----:B------:R-:W-:Y:S02]  /*1080*/  SEL R12, R29, RZ, P5 ;  /* 0x000000ff1d0c7207 */ /* 0x000fe40002800000 */
[----:B------:R-:W-:Y:S01]  /*1090*/  SEL R11, R16, RZ, P4 ;  /* 0x000000ff100b7207 */ /* 0x000fe20002000000 */
[----:B------:R-:W-:Y:S01]  /*10a0*/  FMUL R4, R15, R4 ;  /* 0x000000040f047220 */ /* 0x000fe20000400000 */
[----:B------:R-:W-:Y:S01]  /*10b0*/  SEL R14, R17, RZ, P4 ;  /* 0x000000ff110e7207 */ /* 0x000fe20002000000 */
[----:B------:R-:W-:Y:S01]  /*10c0*/  FFMA R7, R44, R7, R9 ;  /* 0x000000072c077223 */ /* 0x000fe20000000009 */
[----:B------:R-:W-:Y:S02]  /*10d0*/  SEL R36, R36, RZ, P4 ;  /* 0x000000ff24247207 */ /* 0x000fe40002000000 */
[----:B------:R-:W-:-:S03]  /*10e0*/  SEL R37, R37, RZ, P4 ;  /* 0x000000ff25257207 */ /* 0x000fc60002000000 */
[----:B------:R-:W-:Y:S01]  /*10f0*/  FFMA R36, R11, R5, R36 ;  /* 0x000000050b247223 */ /* 0x000fe20000000024 */
[----:B------:R-:W-:Y:S01]  /*1100*/  FFMA R8, R45, R8, R12 ;  /* 0x000000082d087223 */ /* 0x000fe2000000000c */
[----:B------:R-:W-:Y:S01]  /*1110*/  FFMA R37, R14, R4, R37 ;  /* 0x000000040e257223 */ /* 0x000fe20000000025 */
[C---:B------:R-:W-:Y:S01]  /*1120*/  FSETP.GEU.AND P4, PT, R7.reuse, RZ, PT ;  /* 0x000000ff0700720b */ /* 0x040fe20003f8e000 */
[----:B------:R-:W0:Y:S01]  /*1130*/  LDC.64 R4, c[0x0][0x2b0] ;  /* 0x0000ac00ff047b82 */ /* 0x000e220000000a00 */
[----:B------:R-:W-:Y:S02]  /*1140*/  FSETP.GEU.AND P5, PT, R36, RZ, PT ;  /* 0x000000ff2400720b */ /* 0x000fe40003fae000 */
[----:B------:R-:W-:Y:S02]  /*1150*/  FSEL R12, R7, RZ, P4 ;  /* 0x000000ff070c7208 */ /* 0x000fe40002000000 */
[----:B------:R-:W-:Y:S02]  /*1160*/  FSETP.GEU.AND P4, PT, R8, RZ, PT ;  /* 0x000000ff0800720b */ /* 0x000fe40003f8e000 */
[----:B------:R-:W-:-:S02]  /*1170*/  FSEL R36, R36, RZ, P5 ;  /* 0x000000ff24247208 */ /* 0x000fc40002800000 */
[C---:B------:R-:W-:Y:S02]  /*1180*/  FSETP.GEU.AND P5, PT, R37.reuse, RZ, PT ;  /* 0x000000ff2500720b */ /* 0x040fe40003fae000 */
[----:B------:R-:W-:Y:S02]  /*1190*/  FSEL R13, R8, RZ, P4 ;  /* 0x000000ff080d7208 */ /* 0x000fe40002000000 */
[----:B------:R-:W-:Y:S02]  /*11a0*/  ISETP.GE.AND P4, PT, R2, 0x34d00, PT ;  /* 0x00034d000200780c */ /* 0x000fe40003f86270 */
[----:B------:R-:W-:Y:S02]  /*11b0*/  SEL R9, R24, RZ, P3 ;  /* 0x000000ff18097207 */ /* 0x000fe40001800000 */
[----:B------:R-:W-:Y:S02]  /*11c0*/  FSEL R37, R37, RZ, P5 ;  /* 0x000000ff25257208 */ /* 0x000fe40002800000 */
[----:B------:R-:W-:Y:S01]  /*11d0*/  @P2 FSEL R12, R36, RZ, P6 ;  /* 0x000000ff240c2208 */ /* 0x000fe20003000000 */
[----:B------:R-:W-:Y:S01]  /*11e0*/  FFMA R10, R9, R10, R30 ;  /* 0x0000000a090a7223 */ /* 0x000fe2000000001e */
[----:B------:R-:W-:-:S02]  /*11f0*/  @P2 FSEL R13, R37, RZ, P6 ;  /* 0x000000ff250d2208 */ /* 0x000fc40003000000 */
[----:B------:R-:W-:Y:S02]  /*1200*/  FSETP.GEU.AND P2, PT, R3, RZ, PT ;  /* 0x000000ff0300720b */ /* 0x000fe40003f4e000 */
[----:B------:R-:W-:Y:S02]  /*1210*/  FSETP.GEU.AND P3, PT, R21, RZ, PT ;  /* 0x000000ff1500720b */ /* 0x000fe40003f6e000 */
[----:B------:R-:W-:Y:S02]  /*1220*/  @!P0 FSEL R12, R3, RZ, P2 ;  /* 0x000000ff030c8208 */ /* 0x000fe40001000000 */
[----:B------:R-:W-:Y:S02]  /*1230*/  @!P0 FSEL R13, R21, RZ, P3 ;  /* 0x000000ff150d8208 */ /* 0x000fe40001800000 */
[----:B------:R-:W-:Y:S02]  /*1240*/  FSETP.GEU.AND P0, PT, R10, RZ, PT ;  /* 0x000000ff0a00720b */ /* 0x000fe40003f0e000 */
[----:B------:R-:W-:Y:S01]  /*1250*/  FSETP.GEU.AND P2, PT, R0, RZ, PT ;  /* 0x000000ff0000720b */ /* 0x000fe20003f4e000 */
[----:B0-----:R-:W-:Y:S01]  /*1260*/  IMAD.WIDE R2, R2, 0x4, R4 ;  /* 0x0000000402027825 */ /* 0x001fe200078e0204 */
[----:B------:R-:W-:-:S02]  /*1270*/  @!P1 FSEL R12, R10, RZ, P0 ;  /* 0x000000ff0a0c9208 */ /* 0x000fc40000000000 */
[----:B------:R-:W-:Y:S01]  /*1280*/  @!P1 FSEL R13, R0, RZ, P2 ;  /* 0x000000ff000d9208 */ /* 0x000fe20001000000 */
[----:B------:R-:W-:Y:S08]  /*1290*/  @P4 EXIT ;  /* 0x000000000000494d */ /* 0x000ff00003800000 */
[----:B------:R-:W-:Y:S01]  /*12a0*/  STG.E.64 desc[UR4][R2.64], R12 ;  /* 0x0000000c02007986 */ /* 0x000fe2000c101b04 */
[----:B------:R-:W-:Y:S05]  /*12b0*/  EXIT ;  /* 0x000000000000794d */ /* 0x000fea0003800000 */
.L_x_0:
[----:B------:R-:W-:-:S00]  /*12c0*/  BRA `(.L_x_0) ;  /* 0xfffffffc00fc7947 */ /* 0x000fc0000383ffff */
[----:B------:R-:W-:-:S00]  /*12d0*/  NOP ;  /* 0x0000000000007918 */ /* 0x000fc00000000000 */
        /* <DEDUP_REMOVED lines=10> */
.L_x_1:


//--------------------- .nv.global.init           --------------------------
	.section	.nv.global.init,"aw",@progbits
.nv.global.init:
	.type		_$_str,@object
	.size		_$_str,(_$_str_$_2 - _$_str)
_$_str:
        /*0000*/ 	.byte	0x5f, 0x5f, 0x43, 0x55, 0x44, 0x41, 0x5f, 0x46, 0x54, 0x5a, 0x00
	.type		_$_str_$_2,@object
	.size		_$_str_$_2,(.L_1 - _$_str_$_2)
_$_str_$_2:
        /*000b*/ 	.byte	0x5f, 0x5f, 0x43, 0x55, 0x44, 0x41, 0x5f, 0x50, 0x52, 0x45, 0x43, 0x5f, 0x53, 0x51, 0x52, 0x54
        /*001b*/ 	.byte	0x00
.L_1:


//--------------------- .nv.constant0.triton_poi_fused_cat_30 --------------------------
	.section	.nv.constant0.triton_poi_fused_cat_30,"a",@progbits
	.sectionflags	@""
	.align	4
.nv.constant0.triton_poi_fused_cat_30:
	.zero		700
